//
// Generated by NVIDIA NVVM Compiler
//
// Compiler Build ID: CL-36424714
// Cuda compilation tools, release 13.0, V13.0.88
// Based on NVVM 20.0.0
//

.version 9.0
.target sm_100
.address_size 64

	// .globl	_Z14forward_kernelIfEviiiiiPKT_S2_PS0_

.visible .entry _Z14forward_kernelIfEviiiiiPKT_S2_PS0_(
	.param .u32 _Z14forward_kernelIfEviiiiiPKT_S2_PS0__param_0,
	.param .u32 _Z14forward_kernelIfEviiiiiPKT_S2_PS0__param_1,
	.param .u32 _Z14forward_kernelIfEviiiiiPKT_S2_PS0__param_2,
	.param .u32 _Z14forward_kernelIfEviiiiiPKT_S2_PS0__param_3,
	.param .u32 _Z14forward_kernelIfEviiiiiPKT_S2_PS0__param_4,
	.param .u64 .ptr .align 1 _Z14forward_kernelIfEviiiiiPKT_S2_PS0__param_5,
	.param .u64 .ptr .align 1 _Z14forward_kernelIfEviiiiiPKT_S2_PS0__param_6,
	.param .u64 .ptr .align 1 _Z14forward_kernelIfEviiiiiPKT_S2_PS0__param_7
)
{
	.reg .pred 	%p<39>;
	.reg .b32 	%r<55>;
	.reg .b32 	%f<35>;
	.reg .b64 	%rd<13>;

	ld.param.u32 	%r15, [_Z14forward_kernelIfEviiiiiPKT_S2_PS0__param_0];
	ld.param.u32 	%r16, [_Z14forward_kernelIfEviiiiiPKT_S2_PS0__param_1];
	ld.param.u32 	%r17, [_Z14forward_kernelIfEviiiiiPKT_S2_PS0__param_2];
	ld.param.u32 	%r18, [_Z14forward_kernelIfEviiiiiPKT_S2_PS0__param_3];
	ld.param.u32 	%r19, [_Z14forward_kernelIfEviiiiiPKT_S2_PS0__param_4];
	ld.param.u64 	%rd5, [_Z14forward_kernelIfEviiiiiPKT_S2_PS0__param_5];
	ld.param.u64 	%rd6, [_Z14forward_kernelIfEviiiiiPKT_S2_PS0__param_6];
	ld.param.u64 	%rd7, [_Z14forward_kernelIfEviiiiiPKT_S2_PS0__param_7];
	mov.u32 	%r20, %ctaid.x;
	mov.u32 	%r21, %ntid.x;
	mov.u32 	%r22, %tid.x;
	mad.lo.s32 	%r1, %r20, %r21, %r22;
	setp.ge.s32 	%p1, %r1, %r17;
	@%p1 bra 	$L__BB0_25;
	mov.u32 	%r23, %ctaid.y;
	mov.u32 	%r24, %ntid.y;
	mov.u32 	%r25, %tid.y;
	mad.lo.s32 	%r2, %r23, %r24, %r25;
	setp.ge.s32 	%p2, %r2, %r16;
	@%p2 bra 	$L__BB0_25;
	mov.u32 	%r26, %ctaid.z;
	mov.u32 	%r27, %ntid.z;
	mov.u32 	%r28, %tid.z;
	mad.lo.s32 	%r3, %r26, %r27, %r28;
	setp.ge.s32 	%p3, %r3, %r15;
	@%p3 bra 	$L__BB0_25;
	mul.lo.s32 	%r4, %r17, %r2;
	mul.lo.s32 	%r29, %r16, %r3;
	mad.lo.s32 	%r5, %r29, %r17, %r4;
	setp.lt.s32 	%p4, %r17, 1;
	mov.f32 	%f33, 0f00000000;
	@%p4 bra 	$L__BB0_24;
	add.s32 	%r31, %r17, 31;
	shr.u32 	%r6, %r31, 5;
	not.b32 	%r32, %r18;
	add.s32 	%r7, %r4, %r32;
	cvta.to.global.u64 	%rd1, %rd5;
	cvta.to.global.u64 	%rd2, %rd6;
	mov.f32 	%f33, 0f00000000;
	mov.b32 	%r53, 0;
$L__BB0_5:
	shl.b32 	%r9, %r53, 5;
	mov.b32 	%r54, 0;
$L__BB0_6:
	add.s32 	%r11, %r54, %r9;
	setp.ge.s32 	%p5, %r11, %r17;
	@%p5 bra 	$L__BB0_23;
	sub.s32 	%r34, %r1, %r11;
	add.s32 	%r12, %r34, %r17;
	setp.gt.s32 	%p6, %r12, %r19;
	setp.le.s32 	%p7, %r12, %r18;
	or.pred  	%p8, %p6, %p7;
	@%p8 bra 	$L__BB0_23;
	add.s32 	%r35, %r7, %r12;
	mul.wide.s32 	%rd8, %r35, 4;
	add.s64 	%rd3, %rd1, %rd8;
	ld.global.f32 	%f15, [%rd3];
	add.s32 	%r36, %r11, %r5;
	mul.wide.s32 	%rd9, %r36, 4;
	add.s64 	%rd4, %rd2, %rd9;
	ld.global.f32 	%f16, [%rd4];
	fma.rn.f32 	%f33, %f15, %f16, %f33;
	add.s32 	%r37, %r11, 1;
	setp.ge.s32 	%p9, %r37, %r17;
	@%p9 bra 	$L__BB0_23;
	add.s32 	%r38, %r12, -1;
	setp.gt.s32 	%p10, %r38, %r19;
	setp.le.s32 	%p11, %r38, %r18;
	or.pred  	%p12, %p10, %p11;
	@%p12 bra 	$L__BB0_23;
	ld.global.f32 	%f17, [%rd3+-4];
	ld.global.f32 	%f18, [%rd4+4];
	fma.rn.f32 	%f33, %f17, %f18, %f33;
	add.s32 	%r39, %r11, 2;
	setp.ge.s32 	%p13, %r39, %r17;
	@%p13 bra 	$L__BB0_23;
	add.s32 	%r40, %r12, -2;
	setp.gt.s32 	%p14, %r40, %r19;
	setp.le.s32 	%p15, %r40, %r18;
	or.pred  	%p16, %p14, %p15;
	@%p16 bra 	$L__BB0_23;
	ld.global.f32 	%f19, [%rd3+-8];
	ld.global.f32 	%f20, [%rd4+8];
	fma.rn.f32 	%f33, %f19, %f20, %f33;
	add.s32 	%r41, %r11, 3;
	setp.ge.s32 	%p17, %r41, %r17;
	@%p17 bra 	$L__BB0_23;
	add.s32 	%r42, %r12, -3;
	setp.gt.s32 	%p18, %r42, %r19;
	setp.le.s32 	%p19, %r42, %r18;
	or.pred  	%p20, %p18, %p19;
	@%p20 bra 	$L__BB0_23;
	ld.global.f32 	%f21, [%rd3+-12];
	ld.global.f32 	%f22, [%rd4+12];
	fma.rn.f32 	%f33, %f21, %f22, %f33;
	add.s32 	%r43, %r11, 4;
	setp.ge.s32 	%p21, %r43, %r17;
	@%p21 bra 	$L__BB0_23;
	add.s32 	%r44, %r12, -4;
	setp.gt.s32 	%p22, %r44, %r19;
	setp.le.s32 	%p23, %r44, %r18;
	or.pred  	%p24, %p22, %p23;
	@%p24 bra 	$L__BB0_23;
	ld.global.f32 	%f23, [%rd3+-16];
	ld.global.f32 	%f24, [%rd4+16];
	fma.rn.f32 	%f33, %f23, %f24, %f33;
	add.s32 	%r45, %r11, 5;
	setp.ge.s32 	%p25, %r45, %r17;
	@%p25 bra 	$L__BB0_23;
	add.s32 	%r46, %r12, -5;
	setp.gt.s32 	%p26, %r46, %r19;
	setp.le.s32 	%p27, %r46, %r18;
	or.pred  	%p28, %p26, %p27;
	@%p28 bra 	$L__BB0_23;
	ld.global.f32 	%f25, [%rd3+-20];
	ld.global.f32 	%f26, [%rd4+20];
	fma.rn.f32 	%f33, %f25, %f26, %f33;
	add.s32 	%r47, %r11, 6;
	setp.ge.s32 	%p29, %r47, %r17;
	@%p29 bra 	$L__BB0_23;
	add.s32 	%r48, %r12, -6;
	setp.gt.s32 	%p30, %r48, %r19;
	setp.le.s32 	%p31, %r48, %r18;
	or.pred  	%p32, %p30, %p31;
	@%p32 bra 	$L__BB0_23;
	ld.global.f32 	%f27, [%rd3+-24];
	ld.global.f32 	%f28, [%rd4+24];
	fma.rn.f32 	%f33, %f27, %f28, %f33;
	add.s32 	%r49, %r11, 7;
	setp.ge.s32 	%p33, %r49, %r17;
	@%p33 bra 	$L__BB0_23;
	add.s32 	%r50, %r12, -7;
	setp.gt.s32 	%p34, %r50, %r19;
	setp.le.s32 	%p35, %r50, %r18;
	or.pred  	%p36, %p34, %p35;
	@%p36 bra 	$L__BB0_23;
	ld.global.f32 	%f29, [%rd3+-28];
	ld.global.f32 	%f30, [%rd4+28];
	fma.rn.f32 	%f33, %f29, %f30, %f33;
	add.s32 	%r54, %r54, 8;
	setp.ne.s32 	%p37, %r54, 32;
	@%p37 bra 	$L__BB0_6;
$L__BB0_23:
	mad.lo.s32 	%r51, %r53, -31, %r9;
	add.s32 	%r53, %r51, 1;
	setp.ne.s32 	%p38, %r53, %r6;
	@%p38 bra 	$L__BB0_5;
$L__BB0_24:
	add.s32 	%r52, %r5, %r1;
	cvta.to.global.u64 	%rd10, %rd7;
	mul.wide.s32 	%rd11, %r52, 4;
	add.s64 	%rd12, %rd10, %rd11;
	st.global.f32 	[%rd12], %f33;
$L__BB0_25:
	ret;

}
	// .globl	_Z15backward_kernelIfEviiiiiPKT_S2_S2_PS0_S3_
.visible .entry _Z15backward_kernelIfEviiiiiPKT_S2_S2_PS0_S3_(
	.param .u32 _Z15backward_kernelIfEviiiiiPKT_S2_S2_PS0_S3__param_0,
	.param .u32 _Z15backward_kernelIfEviiiiiPKT_S2_S2_PS0_S3__param_1,
	.param .u32 _Z15backward_kernelIfEviiiiiPKT_S2_S2_PS0_S3__param_2,
	.param .u32 _Z15backward_kernelIfEviiiiiPKT_S2_S2_PS0_S3__param_3,
	.param .u32 _Z15backward_kernelIfEviiiiiPKT_S2_S2_PS0_S3__param_4,
	.param .u64 .ptr .align 1 _Z15backward_kernelIfEviiiiiPKT_S2_S2_PS0_S3__param_5,
	.param .u64 .ptr .align 1 _Z15backward_kernelIfEviiiiiPKT_S2_S2_PS0_S3__param_6,
	.param .u64 .ptr .align 1 _Z15backward_kernelIfEviiiiiPKT_S2_S2_PS0_S3__param_7,
	.param .u64 .ptr .align 1 _Z15backward_kernelIfEviiiiiPKT_S2_S2_PS0_S3__param_8,
	.param .u64 .ptr .align 1 _Z15backward_kernelIfEviiiiiPKT_S2_S2_PS0_S3__param_9
)
{
	.reg .pred 	%p<23>;
	.reg .b32 	%r<49>;
	.reg .b32 	%f<39>;
	.reg .b64 	%rd<22>;

	ld.param.u32 	%r16, [_Z15backward_kernelIfEviiiiiPKT_S2_S2_PS0_S3__param_0];
	ld.param.u32 	%r17, [_Z15backward_kernelIfEviiiiiPKT_S2_S2_PS0_S3__param_1];
	ld.param.u32 	%r18, [_Z15backward_kernelIfEviiiiiPKT_S2_S2_PS0_S3__param_2];
	ld.param.u32 	%r19, [_Z15backward_kernelIfEviiiiiPKT_S2_S2_PS0_S3__param_3];
	ld.param.u32 	%r20, [_Z15backward_kernelIfEviiiiiPKT_S2_S2_PS0_S3__param_4];
	ld.param.u64 	%rd7, [_Z15backward_kernelIfEviiiiiPKT_S2_S2_PS0_S3__param_5];
	ld.param.u64 	%rd8, [_Z15backward_kernelIfEviiiiiPKT_S2_S2_PS0_S3__param_6];
	ld.param.u64 	%rd9, [_Z15backward_kernelIfEviiiiiPKT_S2_S2_PS0_S3__param_7];
	mov.u32 	%r21, %ctaid.x;
	mov.u32 	%r22, %ntid.x;
	mov.u32 	%r23, %tid.x;
	mad.lo.s32 	%r1, %r21, %r22, %r23;
	setp.ge.s32 	%p1, %r1, %r18;
	@%p1 bra 	$L__BB1_17;
	mov.u32 	%r24, %ctaid.y;
	mov.u32 	%r25, %ntid.y;
	mov.u32 	%r26, %tid.y;
	mad.lo.s32 	%r2, %r24, %r25, %r26;
	setp.ge.s32 	%p2, %r2, %r17;
	@%p2 bra 	$L__BB1_17;
	mov.u32 	%r27, %ctaid.z;
	mov.u32 	%r28, %ntid.z;
	mov.u32 	%r29, %tid.z;
	mad.lo.s32 	%r3, %r27, %r28, %r29;
	setp.ge.s32 	%p3, %r3, %r16;
	@%p3 bra 	$L__BB1_17;
	mul.lo.s32 	%r4, %r18, %r2;
	mul.lo.s32 	%r30, %r17, %r3;
	mul.lo.s32 	%r5, %r30, %r18;
	add.s32 	%r6, %r5, %r4;
	setp.lt.s32 	%p4, %r18, 1;
	mov.f32 	%f35, 0f00000000;
	mov.f32 	%f36, %f35;
	@%p4 bra 	$L__BB1_16;
	add.s32 	%r32, %r18, 31;
	shr.u32 	%r7, %r32, 5;
	not.b32 	%r8, %r19;
	cvta.to.global.u64 	%rd1, %rd7;
	cvta.to.global.u64 	%rd2, %rd9;
	cvta.to.global.u64 	%rd3, %rd8;
	mov.f32 	%f36, 0f00000000;
	mov.b32 	%r47, 0;
	mov.f32 	%f35, %f36;
$L__BB1_5:
	shl.b32 	%r10, %r47, 5;
	mov.b32 	%r48, 0;
$L__BB1_6:
	add.s32 	%r12, %r48, %r10;
	setp.ge.s32 	%p5, %r12, %r18;
	@%p5 bra 	$L__BB1_15;
	sub.s32 	%r34, %r12, %r1;
	add.s32 	%r13, %r34, %r18;
	setp.gt.s32 	%p6, %r13, %r20;
	setp.le.s32 	%p7, %r13, %r19;
	or.pred  	%p8, %p6, %p7;
	@%p8 bra 	$L__BB1_15;
	add.s32 	%r35, %r13, %r8;
	add.s32 	%r36, %r35, %r4;
	mul.wide.s32 	%rd12, %r36, 4;
	add.s64 	%rd4, %rd1, %rd12;
	ld.global.f32 	%f19, [%rd4];
	add.s32 	%r37, %r12, %r6;
	mul.wide.s32 	%rd13, %r37, 4;
	add.s64 	%rd5, %rd2, %rd13;
	ld.global.f32 	%f20, [%rd5];
	fma.rn.f32 	%f35, %f19, %f20, %f35;
	add.s32 	%r38, %r36, %r5;
	mul.wide.s32 	%rd14, %r38, 4;
	add.s64 	%rd6, %rd3, %rd14;
	ld.global.f32 	%f21, [%rd6];
	fma.rn.f32 	%f36, %f21, %f20, %f36;
	add.s32 	%r39, %r12, 1;
	setp.ge.s32 	%p9, %r39, %r18;
	@%p9 bra 	$L__BB1_15;
	add.s32 	%r40, %r13, 1;
	setp.gt.s32 	%p10, %r40, %r20;
	setp.le.s32 	%p11, %r40, %r19;
	or.pred  	%p12, %p10, %p11;
	@%p12 bra 	$L__BB1_15;
	ld.global.f32 	%f22, [%rd4+4];
	ld.global.f32 	%f23, [%rd5+4];
	fma.rn.f32 	%f35, %f22, %f23, %f35;
	ld.global.f32 	%f24, [%rd6+4];
	fma.rn.f32 	%f36, %f24, %f23, %f36;
	add.s32 	%r41, %r12, 2;
	setp.ge.s32 	%p13, %r41, %r18;
	@%p13 bra 	$L__BB1_15;
	add.s32 	%r42, %r13, 2;
	setp.gt.s32 	%p14, %r42, %r20;
	setp.le.s32 	%p15, %r42, %r19;
	or.pred  	%p16, %p14, %p15;
	@%p16 bra 	$L__BB1_15;
	ld.global.f32 	%f25, [%rd4+8];
	ld.global.f32 	%f26, [%rd5+8];
	fma.rn.f32 	%f35, %f25, %f26, %f35;
	ld.global.f32 	%f27, [%rd6+8];
	fma.rn.f32 	%f36, %f27, %f26, %f36;
	add.s32 	%r43, %r12, 3;
	setp.ge.s32 	%p17, %r43, %r18;
	@%p17 bra 	$L__BB1_15;
	add.s32 	%r44, %r13, 3;
	setp.gt.s32 	%p18, %r44, %r20;
	setp.le.s32 	%p19, %r44, %r19;
	or.pred  	%p20, %p18, %p19;
	@%p20 bra 	$L__BB1_15;
	ld.global.f32 	%f28, [%rd4+12];
	ld.global.f32 	%f29, [%rd5+12];
	fma.rn.f32 	%f35, %f28, %f29, %f35;
	ld.global.f32 	%f30, [%rd6+12];
	fma.rn.f32 	%f36, %f30, %f29, %f36;
	add.s32 	%r48, %r48, 4;
	setp.ne.s32 	%p21, %r48, 32;
	@%p21 bra 	$L__BB1_6;
$L__BB1_15:
	mad.lo.s32 	%r45, %r47, -31, %r10;
	add.s32 	%r47, %r45, 1;
	setp.ne.s32 	%p22, %r47, %r7;
	@%p22 bra 	$L__BB1_5;
$L__BB1_16:
	ld.param.u64 	%rd21, [_Z15backward_kernelIfEviiiiiPKT_S2_S2_PS0_S3__param_9];
	ld.param.u64 	%rd20, [_Z15backward_kernelIfEviiiiiPKT_S2_S2_PS0_S3__param_8];
	add.s32 	%r46, %r6, %r1;
	cvta.to.global.u64 	%rd15, %rd21;
	mul.wide.s32 	%rd16, %r46, 4;
	add.s64 	%rd17, %rd15, %rd16;
	st.global.f32 	[%rd17], %f35;
	cvta.to.global.u64 	%rd18, %rd20;
	add.s64 	%rd19, %rd18, %rd16;
	st.global.f32 	[%rd19], %f36;
$L__BB1_17:
	ret;

}


// ===== COMPILED SASS (sm_100) =====

	.target	sm_100

	.elftype	@"ET_EXEC"


//--------------------- .note.nv.tkinfo           --------------------------
	.section	.note.nv.tkinfo,"",@"SHT_NOTE"
	.sectionflags	@"SHF_NOTE_NV_TKINFO"
	.tkinfo
        /*0018*/ 	.word	0x00000002
        /*0030*/ 	.string	""
        /*0030*/ 	.string	"ptxas"
        /*0030*/ 	.string	"Cuda compilation tools, release 13.0, V13.0.88"
        /*0030*/ 	.string	"Build cuda_13.0.r13.0/compiler.36424714_0"
        /*0030*/ 	.string	"-arch sm_100 -m 64 "



//--------------------- .note.nv.cuinfo           --------------------------
	.section	.note.nv.cuinfo,"",@"SHT_NOTE"
	.sectionflags	@"SHF_NOTE_NV_CUINFO"
        /*0018*/ 	.short	0x0002
        /*001a*/ 	.short	0x0064
        /*001c*/ 	.short	0x0082
	.zero		2


//--------------------- .nv.info                  --------------------------
	.section	.nv.info,"",@"SHT_CUDA_INFO"
	.align	4


	//----- nvinfo : EIATTR_REGCOUNT
	.align		4
        /*0000*/ 	.byte	0x04, 0x2f
        /*0002*/ 	.short	(.L_1 - .L_0)
	.align		4
.L_0:
        /*0004*/ 	.word	index@(_Z14forward_kernelIfEviiiiiPKT_S2_PS0_)
        /*0008*/ 	.word	0x00000016


	//----- nvinfo : EIATTR_FRAME_SIZE
	.align		4
.L_1:
        /*000c*/ 	.byte	0x04, 0x11
        /*000e*/ 	.short	(.L_3 - .L_2)
	.align		4
.L_2:
        /*0010*/ 	.word	index@(_Z14forward_kernelIfEviiiiiPKT_S2_PS0_)
        /*0014*/ 	.word	0x00000000


	//----- nvinfo : EIATTR_REGCOUNT
	.align		4
.L_3:
        /*0018*/ 	.byte	0x04, 0x2f
        /*001a*/ 	.short	(.L_5 - .L_4)
	.align		4
.L_4:
        /*001c*/ 	.word	index@(_Z15backward_kernelIfEviiiiiPKT_S2_S2_PS0_S3_)
        /*0020*/ 	.word	0x0000001d


	//----- nvinfo : EIATTR_FRAME_SIZE
	.align		4
.L_5:
        /*0024*/ 	.byte	0x04, 0x11
        /*0026*/ 	.short	(.L_7 - .L_6)
	.align		4
.L_6:
        /*0028*/ 	.word	index@(_Z15backward_kernelIfEviiiiiPKT_S2_S2_PS0_S3_)
        /*002c*/ 	.word	0x00000000


	//----- nvinfo : EIATTR_MIN_STACK_SIZE
	.align		4
.L_7:
        /*0030*/ 	.byte	0x04, 0x12
        /*0032*/ 	.short	(.L_9 - .L_8)
	.align		4
.L_8:
        /*0034*/ 	.word	index@(_Z15backward_kernelIfEviiiiiPKT_S2_S2_PS0_S3_)
        /*0038*/ 	.word	0x00000000


	//----- nvinfo : EIATTR_MIN_STACK_SIZE
	.align		4
.L_9:
        /*003c*/ 	.byte	0x04, 0x12
        /*003e*/ 	.short	(.L_11 - .L_10)
	.align		4
.L_10:
        /*0040*/ 	.word	index@(_Z14forward_kernelIfEviiiiiPKT_S2_PS0_)
        /*0044*/ 	.word	0x00000000
.L_11:


//--------------------- .nv.compat                --------------------------
	.section	.nv.compat,"",@"SHT_CUDA_COMPAT_INFO"
	.align	4
        /*0000*/ 	.byte	0x02, 0x09, 0x00, 0x00, 0x02, 0x02, 0x01, 0x00, 0x02, 0x05, 0x05, 0x00, 0x03, 0x07, 0x01, 0x01
        /*0010*/ 	.byte	0x02, 0x03, 0x00, 0x00, 0x02, 0x06, 0x01, 0x00, 0x04, 0x0b, 0x08, 0x00, 0x09, 0x00, 0x00, 0x00
        /*0020*/ 	.byte	0x00, 0x00, 0x00, 0x00


//--------------------- .nv.info._Z15backward_kernelIfEviiiiiPKT_S2_S2_PS0_S3_ --------------------------
	.section	.nv.info._Z15backward_kernelIfEviiiiiPKT_S2_S2_PS0_S3_,"",@"SHT_CUDA_INFO"
	.sectionflags	@""
	.align	4


	//----- nvinfo : EIATTR_CUDA_API_VERSION
	.align		4
        /*0000*/ 	.byte	0x04, 0x37
        /*0002*/ 	.short	(.L_13 - .L_12)
.L_12:
        /*0004*/ 	.word	0x00000082


	//----- nvinfo : EIATTR_KPARAM_INFO
	.align		4
.L_13:
        /*0008*/ 	.byte	0x04, 0x17
        /*000a*/ 	.short	(.L_15 - .L_14)
.L_14:
        /*000c*/ 	.word	0x00000000
        /*0010*/ 	.short	0x0009
        /*0012*/ 	.short	0x0038
        /*0014*/ 	.byte	0x00, 0xf5, 0x21, 0x00


	//----- nvinfo : EIATTR_KPARAM_INFO
	.align		4
.L_15:
        /*0018*/ 	.byte	0x04, 0x17
        /*001a*/ 	.short	(.L_17 - .L_16)
.L_16:
        /*001c*/ 	.word	0x00000000
        /*0020*/ 	.short	0x0008
        /*0022*/ 	.short	0x0030
        /*0024*/ 	.byte	0x00, 0xf5, 0x21, 0x00


	//----- nvinfo : EIATTR_KPARAM_INFO
	.align		4
.L_17:
        /*0028*/ 	.byte	0x04, 0x17
        /*002a*/ 	.short	(.L_19 - .L_18)
.L_18:
        /*002c*/ 	.word	0x00000000
        /*0030*/ 	.short	0x0007
        /*0032*/ 	.short	0x0028
        /*0034*/ 	.byte	0x00, 0xf5, 0x21, 0x00


	//----- nvinfo : EIATTR_KPARAM_INFO
	.align		4
.L_19:
        /*0038*/ 	.byte	0x04, 0x17
        /*003a*/ 	.short	(.L_21 - .L_20)
.L_20:
        /*003c*/ 	.word	0x00000000
        /*0040*/ 	.short	0x0006
        /*0042*/ 	.short	0x0020
        /*0044*/ 	.byte	0x00, 0xf5, 0x21, 0x00


	//----- nvinfo : EIATTR_KPARAM_INFO
	.align		4
.L_21:
        /*0048*/ 	.byte	0x04, 0x17
        /*004a*/ 	.short	(.L_23 - .L_22)
.L_22:
        /*004c*/ 	.word	0x00000000
        /*0050*/ 	.short	0x0005
        /*0052*/ 	.short	0x0018
        /*0054*/ 	.byte	0x00, 0xf5, 0x21, 0x00


	//----- nvinfo : EIATTR_KPARAM_INFO
	.align		4
.L_23:
        /*0058*/ 	.byte	0x04, 0x17
        /*005a*/ 	.short	(.L_25 - .L_24)
.L_24:
        /*005c*/ 	.word	0x00000000
        /*0060*/ 	.short	0x0004
        /*0062*/ 	.short	0x0010
        /*0064*/ 	.byte	0x00, 0xf0, 0x11, 0x00


	//----- nvinfo : EIATTR_KPARAM_INFO
	.align		4
.L_25:
        /*0068*/ 	.byte	0x04, 0x17
        /*006a*/ 	.short	(.L_27 - .L_26)
.L_26:
        /*006c*/ 	.word	0x00000000
        /*0070*/ 	.short	0x0003
        /*0072*/ 	.short	0x000c
        /*0074*/ 	.byte	0x00, 0xf0, 0x11, 0x00


	//----- nvinfo : EIATTR_KPARAM_INFO
	.align		4
.L_27:
        /*0078*/ 	.byte	0x04, 0x17
        /*007a*/ 	.short	(.L_29 - .L_28)
.L_28:
        /*007c*/ 	.word	0x00000000
        /*0080*/ 	.short	0x0002
        /*0082*/ 	.short	0x0008
        /*0084*/ 	.byte	0x00, 0xf0, 0x11, 0x00


	//----- nvinfo : EIATTR_KPARAM_INFO
	.align		4
.L_29:
        /*0088*/ 	.byte	0x04, 0x17
        /*008a*/ 	.short	(.L_31 - .L_30)
.L_30:
        /*008c*/ 	.word	0x00000000
        /*0090*/ 	.short	0x0001
        /*0092*/ 	.short	0x0004
        /*0094*/ 	.byte	0x00, 0xf0, 0x11, 0x00


	//----- nvinfo : EIATTR_KPARAM_INFO
	.align		4
.L_31:
        /*0098*/ 	.byte	0x04, 0x17
        /*009a*/ 	.short	(.L_33 - .L_32)
.L_32:
        /*009c*/ 	.word	0x00000000
        /*00a0*/ 	.short	0x0000
        /*00a2*/ 	.short	0x0000
        /*00a4*/ 	.byte	0x00, 0xf0, 0x11, 0x00


	//----- nvinfo : EIATTR_SPARSE_MMA_MASK
	.align		4
.L_33:
        /*00a8*/ 	.byte	0x03, 0x50
        /*00aa*/ 	.short	0x0000


	//----- nvinfo : EIATTR_MAXREG_COUNT
	.align		4
        /*00ac*/ 	.byte	0x03, 0x1b
        /*00ae*/ 	.short	0x00ff


	//----- nvinfo : EIATTR_MERCURY_ISA_VERSION
	.align		4
        /*00b0*/ 	.byte	0x03, 0x5f
        /*00b2*/ 	.short	0x0101


	//----- nvinfo : EIATTR_VRC_CTA_INIT_COUNT
	.align		4
        /*00b4*/ 	.byte	0x02, 0x4a
	.zero		1
	.zero		1


	//----- nvinfo : EIATTR_EXIT_INSTR_OFFSETS
	.align		4
        /*00b8*/ 	.byte	0x04, 0x1c
        /*00ba*/ 	.short	(.L_35 - .L_34)


	//   ....[0]....
.L_34:
        /*00bc*/ 	.word	0x00000070


	//   ....[1]....
        /*00c0*/ 	.word	0x000000e0


	//   ....[2]....
        /*00c4*/ 	.word	0x00000150


	//   ....[3]....
        /*00c8*/ 	.word	0x00001eb0


	//----- nvinfo : EIATTR_CRS_STACK_SIZE
	.align		4
.L_35:
        /*00cc*/ 	.byte	0x04, 0x1e
        /*00ce*/ 	.short	(.L_37 - .L_36)
.L_36:
        /*00d0*/ 	.word	0x00000000


	//----- nvinfo : EIATTR_CBANK_PARAM_SIZE
	.align		4
.L_37:
        /*00d4*/ 	.byte	0x03, 0x19
        /*00d6*/ 	.short	0x0040


	//----- nvinfo : EIATTR_PARAM_CBANK
	.align		4
        /*00d8*/ 	.byte	0x04, 0x0a
        /*00da*/ 	.short	(.L_39 - .L_38)
	.align		4
.L_38:
        /*00dc*/ 	.word	index@(.nv.constant0._Z15backward_kernelIfEviiiiiPKT_S2_S2_PS0_S3_)
        /*00e0*/ 	.short	0x0380
        /*00e2*/ 	.short	0x0040


	//----- nvinfo : EIATTR_SW_WAR
	.align		4
.L_39:
        /*00e4*/ 	.byte	0x04, 0x36
        /*00e6*/ 	.short	(.L_41 - .L_40)
.L_40:
        /*00e8*/ 	.word	0x00000008
.L_41:


//--------------------- .nv.info._Z14forward_kernelIfEviiiiiPKT_S2_PS0_ --------------------------
	.section	.nv.info._Z14forward_kernelIfEviiiiiPKT_S2_PS0_,"",@"SHT_CUDA_INFO"
	.sectionflags	@""
	.align	4


	//----- nvinfo : EIATTR_CUDA_API_VERSION
	.align		4
        /*0000*/ 	.byte	0x04, 0x37
        /*0002*/ 	.short	(.L_43 - .L_42)
.L_42:
        /*0004*/ 	.word	0x00000082


	//----- nvinfo : EIATTR_KPARAM_INFO
	.align		4
.L_43:
        /*0008*/ 	.byte	0x04, 0x17
        /*000a*/ 	.short	(.L_45 - .L_44)
.L_44:
        /*000c*/ 	.word	0x00000000
        /*0010*/ 	.short	0x0007
        /*0012*/ 	.short	0x0028
        /*0014*/ 	.byte	0x00, 0xf5, 0x21, 0x00


	//----- nvinfo : EIATTR_KPARAM_INFO
	.align		4
.L_45:
        /*0018*/ 	.byte	0x04, 0x17
        /*001a*/ 	.short	(.L_47 - .L_46)
.L_46:
        /*001c*/ 	.word	0x00000000
        /*0020*/ 	.short	0x0006
        /*0022*/ 	.short	0x0020
        /*0024*/ 	.byte	0x00, 0xf5, 0x21, 0x00


	//----- nvinfo : EIATTR_KPARAM_INFO
	.align		4
.L_47:
        /*0028*/ 	.byte	0x04, 0x17
        /*002a*/ 	.short	(.L_49 - .L_48)
.L_48:
        /*002c*/ 	.word	0x00000000
        /*0030*/ 	.short	0x0005
        /*0032*/ 	.short	0x0018
        /*0034*/ 	.byte	0x00, 0xf5, 0x21, 0x00


	//----- nvinfo : EIATTR_KPARAM_INFO
	.align		4
.L_49:
        /*0038*/ 	.byte	0x04, 0x17
        /*003a*/ 	.short	(.L_51 - .L_50)
.L_50:
        /*003c*/ 	.word	0x00000000
        /*0040*/ 	.short	0x0004
        /*0042*/ 	.short	0x0010
        /*0044*/ 	.byte	0x00, 0xf0, 0x11, 0x00


	//----- nvinfo : EIATTR_KPARAM_INFO
	.align		4
.L_51:
        /*0048*/ 	.byte	0x04, 0x17
        /*004a*/ 	.short	(.L_53 - .L_52)
.L_52:
        /*004c*/ 	.word	0x00000000
        /*0050*/ 	.short	0x0003
        /*0052*/ 	.short	0x000c
        /*0054*/ 	.byte	0x00, 0xf0, 0x11, 0x00


	//----- nvinfo : EIATTR_KPARAM_INFO
	.align		4
.L_53:
        /*0058*/ 	.byte	0x04, 0x17
        /*005a*/ 	.short	(.L_55 - .L_54)
.L_54:
        /*005c*/ 	.word	0x00000000
        /*0060*/ 	.short	0x0002
        /*0062*/ 	.short	0x0008
        /*0064*/ 	.byte	0x00, 0xf0, 0x11, 0x00


	//----- nvinfo : EIATTR_KPARAM_INFO
	.align		4
.L_55:
        /*0068*/ 	.byte	0x04, 0x17
        /*006a*/ 	.short	(.L_57 - .L_56)
.L_56:
        /*006c*/ 	.word	0x00000000
        /*0070*/ 	.short	0x0001
        /*0072*/ 	.short	0x0004
        /*0074*/ 	.byte	0x00, 0xf0, 0x11, 0x00


	//----- nvinfo : EIATTR_KPARAM_INFO
	.align		4
.L_57:
        /*0078*/ 	.byte	0x04, 0x17
        /*007a*/ 	.short	(.L_59 - .L_58)
.L_58:
        /*007c*/ 	.word	0x00000000
        /*0080*/ 	.short	0x0000
        /*0082*/ 	.short	0x0000
        /*0084*/ 	.byte	0x00, 0xf0, 0x11, 0x00


	//----- nvinfo : EIATTR_SPARSE_MMA_MASK
	.align		4
.L_59:
        /*0088*/ 	.byte	0x03, 0x50
        /*008a*/ 	.short	0x0000


	//----- nvinfo : EIATTR_MAXREG_COUNT
	.align		4
        /*008c*/ 	.byte	0x03, 0x1b
        /*008e*/ 	.short	0x00ff


	//----- nvinfo : EIATTR_MERCURY_ISA_VERSION
	.align		4
        /*0090*/ 	.byte	0x03, 0x5f
        /*0092*/ 	.short	0x0101


	//----- nvinfo : EIATTR_VRC_CTA_INIT_COUNT
	.align		4
        /*0094*/ 	.byte	0x02, 0x4a
	.zero		1
	.zero		1


	//----- nvinfo : EIATTR_EXIT_INSTR_OFFSETS
	.align		4
        /*0098*/ 	.byte	0x04, 0x1c
        /*009a*/ 	.short	(.L_61 - .L_60)


	//   ....[0]....
.L_60:
        /*009c*/ 	.word	0x00000070


	//   ....[1]....
        /*00a0*/ 	.word	0x000000e0


	//   ....[2]....
        /*00a4*/ 	.word	0x00000150


	//   ....[3]....
        /*00a8*/ 	.word	0x000017f0


	//----- nvinfo : EIATTR_CRS_STACK_SIZE
	.align		4
.L_61:
        /*00ac*/ 	.byte	0x04, 0x1e
        /*00ae*/ 	.short	(.L_63 - .L_62)
.L_62:
        /*00b0*/ 	.word	0x00000000


	//----- nvinfo : EIATTR_CBANK_PARAM_SIZE
	.align		4
.L_63:
        /*00b4*/ 	.byte	0x03, 0x19
        /*00b6*/ 	.short	0x0030


	//----- nvinfo : EIATTR_PARAM_CBANK
	.align		4
        /*00b8*/ 	.byte	0x04, 0x0a
        /*00ba*/ 	.short	(.L_65 - .L_64)
	.align		4
.L_64:
        /*00bc*/ 	.word	index@(.nv.constant0._Z14forward_kernelIfEviiiiiPKT_S2_PS0_)
        /*00c0*/ 	.short	0x0380
        /*00c2*/ 	.short	0x0030


	//----- nvinfo : EIATTR_SW_WAR
	.align		4
.L_65:
        /*00c4*/ 	.byte	0x04, 0x36
        /*00c6*/ 	.short	(.L_67 - .L_66)
.L_66:
        /*00c8*/ 	.word	0x00000008
.L_67:


//--------------------- .nv.callgraph             --------------------------
	.section	.nv.callgraph,"",@"SHT_CUDA_CALLGRAPH"
	.align	4
	.sectionentsize	8
	.align		4
        /*0000*/ 	.word	0x00000000
	.align		4
        /*0004*/ 	.word	0xffffffff
	.align		4
        /*0008*/ 	.word	0x00000000
	.align		4
        /*000c*/ 	.word	0xfffffffe
	.align		4
        /*0010*/ 	.word	0x00000000
	.align		4
        /*0014*/ 	.word	0xfffffffd
	.align		4
        /*0018*/ 	.word	0x00000000
	.align		4
        /*001c*/ 	.word	0xfffffffc


//--------------------- .text._Z15backward_kernelIfEviiiiiPKT_S2_S2_PS0_S3_ --------------------------
	.section	.text._Z15backward_kernelIfEviiiiiPKT_S2_S2_PS0_S3_,"ax",@progbits
	.align	128
        .global         _Z15backward_kernelIfEviiiiiPKT_S2_S2_PS0_S3_
        .type           _Z15backward_kernelIfEviiiiiPKT_S2_S2_PS0_S3_,@function
        .size           _Z15backward_kernelIfEviiiiiPKT_S2_S2_PS0_S3_,(.L_x_10 - _Z15backward_kernelIfEviiiiiPKT_S2_S2_PS0_S3_)
        .other          _Z15backward_kernelIfEviiiiiPKT_S2_S2_PS0_S3_,@"STO_CUDA_ENTRY STV_DEFAULT"
_Z15backward_kernelIfEviiiiiPKT_S2_S2_PS0_S3_:
.text._Z15backward_kernelIfEviiiiiPKT_S2_S2_PS0_S3_:
[----:B------:R-:W-:Y:S01]  /*0000*/  LDC R1, c[0x0][0x37c] ;  /* 0x0000df00ff017b82 */ /* 0x000fe20000000800 */
[----:B------:R-:W0:Y:S07]  /*0010*/  S2R R0, SR_TID.X ;  /* 0x0000000000007919 */ /* 0x000e2e0000002100 */
[----:B------:R-:W0:Y:S01]  /*0020*/  S2UR UR4, SR_CTAID.X ;  /* 0x00000000000479c3 */ /* 0x000e220000002500 */
[----:B------:R-:W1:Y:S07]  /*0030*/  LDCU UR6, c[0x0][0x388] ;  /* 0x00007100ff0677ac */ /* 0x000e6e0008000800 */
[----:B------:R-:W0:Y:S02]  /*0040*/  LDC R9, c[0x0][0x360] ;  /* 0x0000d800ff097b82 */ /* 0x000e240000000800 */
[----:B0-----:R-:W-:-:S05]  /*0050*/  IMAD R9, R9, UR4, R0 ;  /* 0x0000000409097c24 */ /* 0x001fca000f8e0200 */
[----:B-1----:R-:W-:-:S13]  /*0060*/  ISETP.GE.AND P0, PT, R9, UR6, PT ;  /* 0x0000000609007c0c */ /* 0x002fda000bf06270 */
[----:B------:R-:W-:Y:S05]  /*0070*/  @P0 EXIT ;  /* 0x000000000000094d */ /* 0x000fea0003800000 */
[----:B------:R-:W0:Y:S01]  /*0080*/  S2R R3, SR_TID.Y ;  /* 0x0000000000037919 */ /* 0x000e220000002200 */
[----:B------:R-:W0:Y:S01]  /*0090*/  S2UR UR4, SR_CTAID.Y ;  /* 0x00000000000479c3 */ /* 0x000e220000002600 */
[----:B------:R-:W1:Y:S07]  /*00a0*/  LDCU UR5, c[0x0][0x384] ;  /* 0x00007080ff0577ac */ /* 0x000e6e0008000800 */
[----:B------:R-:W0:Y:S02]  /*00b0*/  LDC R8, c[0x0][0x364] ;  /* 0x0000d900ff087b82 */ /* 0x000e240000000800 */
[----:B0-----:R-:W-:-:S05]  /*00c0*/  IMAD R8, R8, UR4, R3 ;  /* 0x0000000408087c24 */ /* 0x001fca000f8e0203 */
[----:B-1----:R-:W-:-:S13]  /*00d0*/  ISETP.GE.AND P0, PT, R8, UR5, PT ;  /* 0x0000000508007c0c */ /* 0x002fda000bf06270 */
[----:B------:R-:W-:Y:S05]  /*00e0*/  @P0 EXIT ;  /* 0x000000000000094d */ /* 0x000fea0003800000 */
[----:B------:R-:W0:Y:S01]  /*00f0*/  S2R R0, SR_TID.Z ;  /* 0x0000000000007919 */ /* 0x000e220000002300 */
[----:B------:R-:W0:Y:S01]  /*0100*/  S2UR UR4, SR_CTAID.Z ;  /* 0x00000000000479c3 */ /* 0x000e220000002700 */
[----:B------:R-:W1:Y:S07]  /*0110*/  LDCU UR7, c[0x0][0x380] ;  /* 0x00007000ff0777ac */ /* 0x000e6e0008000800 */
[----:B------:R-:W0:Y:S02]  /*0120*/  LDC R7, c[0x0][0x368] ;  /* 0x0000da00ff077b82 */ /* 0x000e240000000800 */
[----:B0-----:R-:W-:-:S05]  /*0130*/  IMAD R7, R7, UR4, R0 ;  /* 0x0000000407077c24 */ /* 0x001fca000f8e0200 */
[----:B-1----:R-:W-:-:S13]  /*0140*/  ISETP.GE.AND P0, PT, R7, UR7, PT ;  /* 0x0000000707007c0c */ /* 0x002fda000bf06270 */
[----:B------:R-:W-:Y:S05]  /*0150*/  @P0 EXIT ;  /* 0x000000000000094d */ /* 0x000fea0003800000 */
[----:B------:R-:W-:Y:S01]  /*0160*/  UISETP.GE.AND UP0, UPT, UR6, 0x1, UPT ;  /* 0x000000010600788c */ /* 0x000fe2000bf06270 */
[C---:B------:R-:W-:Y:S01]  /*0170*/  IMAD R6, R7.reuse, UR5, RZ ;  /* 0x0000000507067c24 */ /* 0x040fe2000f8e02ff */
[----:B------:R-:W-:Y:S01]  /*0180*/  CS2R R4, SRZ ;  /* 0x0000000000047805 */ /* 0x000fe2000001ff00 */
[----:B------:R-:W-:Y:S01]  /*0190*/  IMAD R7, R7, UR5, R8 ;  /* 0x0000000507077c24 */ /* 0x000fe2000f8e0208 */
[----:B------:R-:W0:Y:S05]  /*01a0*/  LDCU.64 UR8, c[0x0][0x358] ;  /* 0x00006b00ff0877ac */ /* 0x000e2a0008000a00 */
[----:B------:R-:W-:Y:S05]  /*01b0*/  BRA.U !UP0, `(.L_x_0) ;  /* 0x0000001d08207547 */ /* 0x000fea000b800000 */
[----:B------:R-:W1:Y:S01]  /*01c0*/  LDC.64 R14, c[0x0][0x398] ;  /* 0x0000e600ff0e7b82 */ /* 0x000e620000000a00 */
[----:B------:R-:W2:Y:S01]  /*01d0*/  LDCU UR5, c[0x0][0x38c] ;  /* 0x00007180ff0577ac */ /* 0x000ea20008000800 */
[----:B------:R-:W-:Y:S01]  /*01e0*/  HFMA2 R3, -RZ, RZ, 0, 0 ;  /* 0x00000000ff037431 */ /* 0x000fe200000001ff */
[----:B------:R-:W-:Y:S01]  /*01f0*/  CS2R R4, SRZ ;  /* 0x0000000000047805 */ /* 0x000fe2000001ff00 */
[----:B------:R-:W-:Y:S01]  /*0200*/  UIADD3 UR4, UPT, UPT, UR6, 0x1f, URZ ;  /* 0x0000001f06047890 */ /* 0x000fe2000fffe0ff */
[----:B------:R-:W3:Y:S03]  /*0210*/  LDCU UR7, c[0x0][0x388] ;  /* 0x00007100ff0777ac */ /* 0x000ee60008000800 */
[----:B------:R-:W4:Y:S01]  /*0220*/  LDC.64 R12, c[0x0][0x3a0] ;  /* 0x0000e800ff0c7b82 */ /* 0x000f220000000a00 */
[----:B------:R-:W0:Y:S01]  /*0230*/  LDCU UR11, c[0x0][0x38c] ;  /* 0x00007180ff0b77ac */ /* 0x000e220008000800 */
[----:B------:R-:W0:Y:S06]  /*0240*/  LDCU UR10, c[0x0][0x390] ;  /* 0x00007200ff0a77ac */ /* 0x000e2c0008000800 */
[----:B------:R-:W0:Y:S01]  /*0250*/  LDC.64 R10, c[0x0][0x3a8] ;  /* 0x0000ea00ff0a7b82 */ /* 0x000e220000000a00 */
[----:B------:R-:W-:-:S02]  /*0260*/  USHF.R.U32.HI UR4, URZ, 0x5, UR4 ;  /* 0x00000005ff047899 */ /* 0x000fc40008011604 */
[----:B--2---:R-:W-:-:S12]  /*0270*/  ULOP3.LUT UR5, URZ, UR5, URZ, 0x33, !UPT ;  /* 0x00000005ff057292 */ /* 0x004fd8000f8e33ff */
.L_x_3:
[----:B------:R-:W-:Y:S01]  /*0280*/  IMAD.SHL.U32 R2, R3, 0x20, RZ ;  /* 0x0000002003027824 */ /* 0x000fe200078e00ff */
[----:B---3--:R-:W-:-:S04]  /*0290*/  UMOV UR6, UR7 ;  /* 0x0000000700067c82 */ /* 0x008fc80008000000 */
[----:B------:R-:W-:-:S13]  /*02a0*/  ISETP.GE.AND P0, PT, R2, UR6, PT ;  /* 0x0000000602007c0c */ /* 0x000fda000bf06270 */
[----:B------:R-:W-:Y:S05]  /*02b0*/  @P0 BRA `(.L_x_1) ;  /* 0x0000001800d40947 */ /* 0x000fea0003800000 */
[----:B------:R-:W-:Y:S01]  /*02c0*/  IADD3 R0, PT, PT, R2, UR6, -R9 ;  /* 0x0000000602007c10 */ /* 0x000fe2000fffe809 */
[----:B------:R-:W-:Y:S03]  /*02d0*/  BSSY.RECONVERGENT B0, `(.L_x_1) ;  /* 0x00001b3000007945 */ /* 0x000fe60003800200 */
[----:B0-----:R-:W-:-:S04]  /*02e0*/  ISETP.GT.AND P0, PT, R0, UR11, PT ;  /* 0x0000000b00007c0c */ /* 0x001fc8000bf04270 */
[----:B------:R-:W-:-:S13]  /*02f0*/  ISETP.GT.OR P0, PT, R0, UR10, !P0 ;  /* 0x0000000a00007c0c */ /* 0x000fda000c704670 */
[----:B------:R-:W-:Y:S05]  /*0300*/  @P0 BRA `(.L_x_2) ;  /* 0x0000001800bc0947 */ /* 0x000fea0003800000 */
[----:B------:R-:W-:-:S05]  /*0310*/  IADD3 R17, PT, PT, R0, UR5, RZ ;  /* 0x0000000500117c10 */ /* 0x000fca000fffe0ff */
[----:B------:R-:W-:Y:S02]  /*0320*/  IMAD R21, R8, UR6, R17 ;  /* 0x0000000608157c24 */ /* 0x000fe4000f8e0211 */
[----:B------:R-:W-:Y:S02]  /*0330*/  IMAD R17, R7, UR6, R2 ;  /* 0x0000000607117c24 */ /* 0x000fe4000f8e0202 */
[----:B------:R-:W-:Y:S02]  /*0340*/  IMAD R19, R6, UR6, R21 ;  /* 0x0000000606137c24 */ /* 0x000fe4000f8e0215 */
[----:B------:R-:W-:-:S04]  /*0350*/  IMAD.WIDE R16, R17, 0x4, R10 ;  /* 0x0000000411107825 */ /* 0x000fc800078e020a */
[----:B----4-:R-:W-:Y:S01]  /*0360*/  IMAD.WIDE R18, R19, 0x4, R12 ;  /* 0x0000000413127825 */ /* 0x010fe200078e020c */
[----:B------:R-:W2:Y:S03]  /*0370*/  LDG.E R23, desc[UR8][R16.64] ;  /* 0x0000000810177981 */ /* 0x000ea6000c1e1900 */
[----:B-1----:R-:W-:Y:S01]  /*0380*/  IMAD.WIDE R20, R21, 0x4, R14 ;  /* 0x0000000415147825 */ /* 0x002fe200078e020e */
[----:B------:R-:W2:Y:S04]  /*0390*/  LDG.E R24, desc[UR8][R18.64] ;  /* 0x0000000812187981 */ /* 0x000ea8000c1e1900 */
[----:B------:R-:W3:Y:S01]  /*03a0*/  LDG.E R22, desc[UR8][R20.64] ;  /* 0x0000000814167981 */ /* 0x000ee2000c1e1900 */
[----:B------:R-:W-:-:S05]  /*03b0*/  VIADD R25, R0, 0x1 ;  /* 0x0000000100197836 */ /* 0x000fca0000000000 */
[----:B------:R-:W-:-:S04]  /*03c0*/  ISETP.GT.AND P0, PT, R25, UR11, PT ;  /* 0x0000000b19007c0c */ /* 0x000fc8000bf04270 */
[----:B------:R-:W-:Y:S02]  /*03d0*/  ISETP.GT.OR P0, PT, R25, UR10, !P0 ;  /* 0x0000000a19007c0c */ /* 0x000fe4000c704670 */
[----:B------:R-:W-:-:S04]  /*03e0*/  IADD3 R25, PT, PT, R2, 0x1, RZ ;  /* 0x0000000102197810 */ /* 0x000fc80007ffe0ff */
[----:B------:R-:W-:Y:S01]  /*03f0*/  ISETP.GE.OR P0, PT, R25, UR6, P0 ;  /* 0x0000000619007c0c */ /* 0x000fe20008706670 */
[----:B--2---:R-:W-:Y:S01]  /*0400*/  FFMA R25, R23, R24, R4 ;  /* 0x0000001817197223 */ /* 0x004fe20000000004 */
[----:B---3--:R-:W-:-:S04]  /*0410*/  FFMA R26, R22, R23, R5 ;  /* 0x00000017161a7223 */ /* 0x008fc80000000005 */
[----:B------:R-:W-:Y:S01]  /*0420*/  MOV R4, R25 ;  /* 0x0000001900047202 */ /* 0x000fe20000000f00 */
[----:B------:R-:W-:-:S06]  /*0430*/  IMAD.MOV.U32 R5, RZ, RZ, R26 ;  /* 0x000000ffff057224 */ /* 0x000fcc00078e001a */
[----:B------:R-:W-:Y:S05]  /*0440*/  @P0 BRA `(.L_x_2) ;  /* 0x00000018006c0947 */ /* 0x000fea0003800000 */
[----:B------:R-:W2:Y:S04]  /*0450*/  LDG.E R4, desc[UR8][R16.64+0x4] ;  /* 0x0000040810047981 */ /* 0x000ea8000c1e1900 */
        /* <DEDUP_REMOVED lines=8> */
[----:B---3--:R-:W-:-:S03]  /*04e0*/  FFMA R5, R5, R4, R26 ;  /* 0x0000000405057223 */ /* 0x008fc6000000001a */
[----:B------:R-:W-:-:S08]  /*04f0*/  IMAD.MOV.U32 R4, RZ, RZ, R25 ;  /* 0x000000ffff047224 */ /* 0x000fd000078e0019 */
[----:B------:R-:W-:Y:S05]  /*0500*/  @P0 BRA `(.L_x_2) ;  /* 0x00000018003c0947 */ /* 0x000fea0003800000 */
[----:B------:R-:W2:Y:S04]  /*0510*/  LDG.E R22, desc[UR8][R16.64+0x8] ;  /* 0x0000080810167981 */ /* 0x000ea8000c1e1900 */
[----:B------:R-:W2:Y:S04]  /*0520*/  LDG.E R23, desc[UR8][R18.64+0x8] ;  /* 0x0000080812177981 */ /* 0x000ea8000c1e1900 */
[----:B------:R-:W3:Y:S01]  /*0530*/  LDG.E R4, desc[UR8][R20.64+0x8] ;  /* 0x0000080814047981 */ /* 0x000ee2000c1e1900 */
[----:B------:R-:W-:-:S04]  /*0540*/  IADD3 R24, PT, PT, R0, 0x3, RZ ;  /* 0x0000000300187810 */ /* 0x000fc80007ffe0ff */
[----:B------:R-:W-:-:S04]  /*0550*/  ISETP.GT.AND P0, PT, R24, UR11, PT ;  /* 0x0000000b18007c0c */ /* 0x000fc8000bf04270 */
[----:B------:R-:W-:Y:S01]  /*0560*/  ISETP.GT.OR P0, PT, R24, UR10, !P0 ;  /* 0x0000000a18007c0c */ /* 0x000fe2000c704670 */
[----:B------:R-:W-:-:S05]  /*0570*/  VIADD R24, R2, 0x3 ;  /* 0x0000000302187836 */ /* 0x000fca0000000000 */
[----:B------:R-:W-:Y:S01]  /*0580*/  ISETP.GE.OR P0, PT, R24, UR6, P0 ;  /* 0x0000000618007c0c */ /* 0x000fe20008706670 */
[----:B--2---:R-:W-:Y:S01]  /*0590*/  FFMA R23, R22, R23, R25 ;  /* 0x0000001716177223 */ /* 0x004fe20000000019 */
[----:B---3--:R-:W-:-:S04]  /*05a0*/  FFMA R5, R4, R22, R5 ;  /* 0x0000001604057223 */ /* 0x008fc80000000005 */
[----:B------:R-:W-:-:S07]  /*05b0*/  MOV R4, R23 ;  /* 0x0000001700047202 */ /* 0x000fce0000000f00 */
[----:B------:R-:W-:Y:S05]  /*05c0*/  @P0 BRA `(.L_x_2) ;  /* 0x00000018000c0947 */ /* 0x000fea0003800000 */
[----:B------:R-:W2:Y:S04]  /*05d0*/  LDG.E R20, desc[UR8][R20.64+0xc] ;  /* 0x00000c0814147981 */ /* 0x000ea8000c1e1900 */
[----:B------:R-:W2:Y:S04]  /*05e0*/  LDG.E R4, desc[UR8][R16.64+0xc] ;  /* 0x00000c0810047981 */ /* 0x000ea8000c1e1900 */
[----:B------:R-:W3:Y:S01]  /*05f0*/  LDG.E R19, desc[UR8][R18.64+0xc] ;  /* 0x00000c0812137981 */ /* 0x000ee2000c1e1900 */
[----:B------:R-:W-:-:S05]  /*0600*/  VIADD R22, R2, 0x4 ;  /* 0x0000000402167836 */ /* 0x000fca0000000000 */
[----:B------:R-:W-:Y:S01]  /*0610*/  ISETP.GE.AND P0, PT, R22, UR6, PT ;  /* 0x0000000616007c0c */ /* 0x000fe2000bf06270 */
[----:B--2---:R-:W-:Y:S01]  /*0620*/  FFMA R5, R20, R4, R5 ;  /* 0x0000000414057223 */ /* 0x004fe20000000005 */
[----:B---3--:R-:W-:-:S11]  /*0630*/  FFMA R4, R4, R19, R23 ;  /* 0x0000001304047223 */ /* 0x008fd60000000017 */
[----:B------:R-:W-:Y:S05]  /*0640*/  @P0 BRA `(.L_x_2) ;  /* 0x0000001400ec0947 */ /* 0x000fea0003800000 */
[----:B------:R-:W-:-:S04]  /*0650*/  IADD3 R17, PT, PT, R22, UR6, -R9 ;  /* 0x0000000616117c10 */ /* 0x000fc8000fffe809 */
[----:B------:R-:W-:-:S04]  /*0660*/  ISETP.GT.AND P0, PT, R17, UR11, PT ;  /* 0x0000000b11007c0c */ /* 0x000fc8000bf04270 */
[----:B------:R-:W-:-:S13]  /*0670*/  ISETP.GT.OR P0, PT, R17, UR10, !P0 ;  /* 0x0000000a11007c0c */ /* 0x000fda000c704670 */
[----:B------:R-:W-:Y:S05]  /*0680*/  @P0 BRA `(.L_x_2) ;  /* 0x0000001400dc0947 */ /* 0x000fea0003800000 */
[----:B------:R-:W-:-:S05]  /*0690*/  IADD3 R17, PT, PT, R17, UR5, RZ ;  /* 0x0000000511117c10 */ /* 0x000fca000fffe0ff */
[----:B------:R-:W-:Y:S02]  /*06a0*/  IMAD R21, R8, UR6, R17 ;  /* 0x0000000608157c24 */ /* 0x000fe4000f8e0211 */
[----:B------:R-:W-:Y:S02]  /*06b0*/  IMAD R17, R7, UR6, R22 ;  /* 0x0000000607117c24 */ /* 0x000fe4000f8e0216 */
[----:B------:R-:W-:Y:S02]  /*06c0*/  IMAD R19, R6, UR6, R21 ;  /* 0x0000000606137c24 */ /* 0x000fe4000f8e0215 */
[----:B------:R-:W-:-:S04]  /*06d0*/  IMAD.WIDE R16, R17, 0x4, R10 ;  /* 0x0000000411107825 */ /* 0x000fc800078e020a */
[----:B------:R-:W-:Y:S01]  /*06e0*/  IMAD.WIDE R18, R19, 0x4, R12 ;  /* 0x0000000413127825 */ /* 0x000fe200078e020c */
[----:B------:R-:W2:Y:S03]  /*06f0*/  LDG.E R23, desc[UR8][R16.64] ;  /* 0x0000000810177981 */ /* 0x000ea6000c1e1900 */
[----:B------:R-:W-:Y:S01]  /*0700*/  IMAD.WIDE R20, R21, 0x4, R14 ;  /* 0x0000000415147825 */ /* 0x000fe200078e020e */
        /* <DEDUP_REMOVED lines=47> */
[----:B------:R-:W-:-:S04]  /*0a00*/  VIADD R17, R17, UR5 ;  /* 0x0000000511117c36 */ /* 0x000fc80008000000 */
        /* <DEDUP_REMOVED lines=302> */
[----:B---3--:R-:W-:-:S11]  /*1cf0*/  FFMA R4, R22, R23, R25 ;  /* 0x0000001716047223 */ /* 0x008fd60000000019 */
[----:B------:R-:W-:Y:S05]  /*1d00*/  @P0 BRA `(.L_x_2) ;  /* 0x00000000003c0947 */ /* 0x000fea0003800000 */
[----:B------:R-:W-:Y:S01]  /*1d10*/  VIADD R0, R0, 0x1f ;  /* 0x0000001f00007836 */ /* 0x000fe20000000000 */
[----:B------:R-:W-:Y:S01]  /*1d20*/  IADD3 R2, PT, PT, R2, 0x1f, RZ ;  /* 0x0000001f02027810 */ /* 0x000fe20007ffe0ff */
[----:B------:R-:W2:Y:S03]  /*1d30*/  LDG.E R23, desc[UR8][R16.64+0x8] ;  /* 0x0000080810177981 */ /* 0x000ea6000c1e1900 */
[----:B------:R-:W-:-:S04]  /*1d40*/  ISETP.GT.AND P0, PT, R0, UR11, PT ;  /* 0x0000000b00007c0c */ /* 0x000fc8000bf04270 */
[----:B------:R-:W-:Y:S02]  /*1d50*/  ISETP.GT.OR P0, PT, R0, UR10, !P0 ;  /* 0x0000000a00007c0c */ /* 0x000fe4000c704670 */
[----:B------:R-:W2:Y:S02]  /*1d60*/  LDG.E R0, desc[UR8][R18.64+0x8] ;  /* 0x0000080812007981 */ /* 0x000ea4000c1e1900 */
[----:B------:R-:W-:Y:S02]  /*1d70*/  ISETP.GE.OR P0, PT, R2, UR6, P0 ;  /* 0x0000000602007c0c */ /* 0x000fe40008706670 */
[----:B------:R-:W3:Y:S11]  /*1d80*/  LDG.E R2, desc[UR8][R20.64+0x8] ;  /* 0x0000080814027981 */ /* 0x000ef6000c1e1900 */
[----:B------:R-:W4:Y:S04]  /*1d90*/  @!P0 LDG.E R22, desc[UR8][R18.64+0xc] ;  /* 0x00000c0812168981 */ /* 0x000f28000c1e1900 */
[----:B------:R-:W4:Y:S04]  /*1da0*/  @!P0 LDG.E R25, desc[UR8][R16.64+0xc] ;  /* 0x00000c0810198981 */ /* 0x000f28000c1e1900 */
[----:B------:R-:W5:Y:S01]  /*1db0*/  @!P0 LDG.E R24, desc[UR8][R20.64+0xc] ;  /* 0x00000c0814188981 */ /* 0x000f62000c1e1900 */
[----:B--2---:R-:W-:Y:S01]  /*1dc0*/  FFMA R5, R0, R23, R5 ;  /* 0x0000001700057223 */ /* 0x004fe20000000005 */
[----:B---3--:R-:W-:-:S03]  /*1dd0*/  FFMA R4, R23, R2, R4 ;  /* 0x0000000217047223 */ /* 0x008fc60000000004 */
[----:B----4-:R-:W-:Y:S01]  /*1de0*/  @!P0 FFMA R5, R22, R25, R5 ;  /* 0x0000001916058223 */ /* 0x010fe20000000005 */
[----:B-----5:R-:W-:-:S07]  /*1df0*/  @!P0 FFMA R4, R25, R24, R4 ;  /* 0x0000001819048223 */ /* 0x020fce0000000004 */
.L_x_2:
[----:B------:R-:W-:Y:S05]  /*1e00*/  BSYNC.RECONVERGENT B0 ;  /* 0x0000000000007941 */ /* 0x000fea0003800200 */
.L_x_1:
[----:B------:R-:W-:-:S04]  /*1e10*/  IADD3 R3, PT, PT, R3, 0x1, RZ ;  /* 0x0000000103037810 */ /* 0x000fc80007ffe0ff */
[----:B------:R-:W-:-:S13]  /*1e20*/  ISETP.NE.AND P0, PT, R3, UR4, PT ;  /* 0x0000000403007c0c */ /* 0x000fda000bf05270 */
[----:B------:R-:W-:Y:S05]  /*1e30*/  @P0 BRA `(.L_x_3) ;  /* 0xffffffe400100947 */ /* 0x000fea000383ffff */
.L_x_0:
[----:B------:R-:W2:Y:S01]  /*1e40*/  LDC.64 R2, c[0x0][0x3b8] ;  /* 0x0000ee00ff027b82 */ /* 0x000ea20000000a00 */
[----:B------:R-:W-:-:S07]  /*1e50*/  IMAD R7, R7, UR6, R9 ;  /* 0x0000000607077c24 */ /* 0x000fce000f8e0209 */
[----:B0-----:R-:W0:Y:S01]  /*1e60*/  LDC.64 R10, c[0x0][0x3b0] ;  /* 0x0000ec00ff0a7b82 */ /* 0x001e220000000a00 */
[----:B--2---:R-:W-:-:S05]  /*1e70*/  IMAD.WIDE R2, R7, 0x4, R2 ;  /* 0x0000000407027825 */ /* 0x004fca00078e0202 */
[----:B------:R-:W-:Y:S01]  /*1e80*/  STG.E desc[UR8][R2.64], R5 ;  /* 0x0000000502007986 */ /* 0x000fe2000c101908 */
[----:B0-----:R-:W-:-:S05]  /*1e90*/  IMAD.WIDE R6, R7, 0x4, R10 ;  /* 0x0000000407067825 */ /* 0x001fca00078e020a */
[----:B------:R-:W-:Y:S01]  /*1ea0*/  STG.E desc[UR8][R6.64], R4 ;  /* 0x0000000406007986 */ /* 0x000fe2000c101908 */
[----:B------:R-:W-:Y:S05]  /*1eb0*/  EXIT ;  /* 0x000000000000794d */ /* 0x000fea0003800000 */
.L_x_4:
[----:B------:R-:W-:-:S00]  /*1ec0*/  BRA `(.L_x_4) ;  /* 0xfffffffc00fc7947 */ /* 0x000fc0000383ffff */
[----:B------:R-:W-:-:S00]  /*1ed0*/  NOP ;  /* 0x0000000000007918 */ /* 0x000fc00000000000 */
        /* <DEDUP_REMOVED lines=10> */
.L_x_10:


//--------------------- .text._Z14forward_kernelIfEviiiiiPKT_S2_PS0_ --------------------------
	.section	.text._Z14forward_kernelIfEviiiiiPKT_S2_PS0_,"ax",@progbits
	.align	128
        .global         _Z14forward_kernelIfEviiiiiPKT_S2_PS0_
        .type           _Z14forward_kernelIfEviiiiiPKT_S2_PS0_,@function
        .size           _Z14forward_kernelIfEviiiiiPKT_S2_PS0_,(.L_x_11 - _Z14forward_kernelIfEviiiiiPKT_S2_PS0_)
        .other          _Z14forward_kernelIfEviiiiiPKT_S2_PS0_,@"STO_CUDA_ENTRY STV_DEFAULT"
_Z14forward_kernelIfEviiiiiPKT_S2_PS0_:
.text._Z14forward_kernelIfEviiiiiPKT_S2_PS0_:
        /* <DEDUP_REMOVED lines=22> */
[----:B------:R-:W-:Y:S02]  /*0160*/  UISETP.GE.AND UP0, UPT, UR8, 0x1, UPT ;  /* 0x000000010800788c */ /* 0x000fe4000bf06270 */
[----:B------:R-:W-:Y:S01]  /*0170*/  IMAD R0, R0, UR8, RZ ;  /* 0x0000000800007c24 */ /* 0x000fe2000f8e02ff */
[----:B------:R-:W0:Y:S01]  /*0180*/  LDCU.64 UR6, c[0x0][0x358] ;  /* 0x00006b00ff0677ac */ /* 0x000e220008000a00 */
[----:B------:R-:W-:Y:S02]  /*0190*/  IMAD R7, R2, UR5, RZ ;  /* 0x0000000502077c24 */ /* 0x000fe4000f8e02ff */
[----:B------:R-:W-:Y:S02]  /*01a0*/  IMAD.MOV.U32 R8, RZ, RZ, RZ ;  /* 0x000000ffff087224 */ /* 0x000fe400078e00ff */
[----:B------:R-:W-:Y:S01]  /*01b0*/  IMAD R7, R7, UR8, R0 ;  /* 0x0000000807077c24 */ /* 0x000fe2000f8e0200 */
[----:B------:R-:W-:Y:S06]  /*01c0*/  BRA.U !UP0, `(.L_x_5) ;  /* 0x0000001508787547 */ /* 0x000fec000b800000 */
[----:B------:R-:W1:Y:S01]  /*01d0*/  LDCU UR5, c[0x0][0x38c] ;  /* 0x00007180ff0577ac */ /* 0x000e620008000800 */
[----:B------:R-:W2:Y:S01]  /*01e0*/  LDC.64 R4, c[0x0][0x398] ;  /* 0x0000e600ff047b82 */ /* 0x000ea20000000a00 */
[----:B------:R-:W-:Y:S01]  /*01f0*/  IMAD.MOV.U32 R8, RZ, RZ, RZ ;  /* 0x000000ffff087224 */ /* 0x000fe200078e00ff */
[----:B------:R-:W-:Y:S01]  /*0200*/  UIADD3 UR4, UPT, UPT, UR8, 0x1f, URZ ;  /* 0x0000001f08047890 */ /* 0x000fe2000fffe0ff */
[----:B------:R-:W-:Y:S01]  /*0210*/  IMAD.MOV.U32 R14, RZ, RZ, RZ ;  /* 0x000000ffff0e7224 */ /* 0x000fe200078e00ff */
[----:B------:R-:W3:Y:S04]  /*0220*/  LDCU UR10, c[0x0][0x388] ;  /* 0x00007100ff0a77ac */ /* 0x000ee80008000800 */
[----:B------:R-:W4:Y:S01]  /*0230*/  LDC.64 R2, c[0x0][0x3a0] ;  /* 0x0000e800ff027b82 */ /* 0x000f220000000a00 */
[----:B------:R-:W0:Y:S01]  /*0240*/  LDCU UR11, c[0x0][0x38c] ;  /* 0x00007180ff0b77ac */ /* 0x000e220008000800 */
[----:B------:R-:W0:Y:S01]  /*0250*/  LDCU UR9, c[0x0][0x390] ;  /* 0x00007200ff0977ac */ /* 0x000e220008000800 */
[----:B-1----:R-:W-:-:S02]  /*0260*/  ULOP3.LUT UR5, URZ, UR5, URZ, 0x33, !UPT ;  /* 0x00000005ff057292 */ /* 0x002fc4000f8e33ff */
[----:B------:R-:W-:-:S04]  /*0270*/  USHF.R.U32.HI UR4, URZ, 0x5, UR4 ;  /* 0x00000005ff047899 */ /* 0x000fc80008011604 */
[----:B---3--:R-:W-:-:S08]  /*0280*/  VIADD R6, R0, UR5 ;  /* 0x0000000500067c36 */ /* 0x008fd00008000000 */
.L_x_8:
[----:B------:R-:W-:-:S04]  /*0290*/  SHF.L.U32 R0, R14, 0x5, RZ ;  /* 0x000000050e007819 */ /* 0x000fc800000006ff */
[----:B------:R-:W-:-:S13]  /*02a0*/  ISETP.GE.AND P0, PT, R0, UR10, PT ;  /* 0x0000000a00007c0c */ /* 0x000fda000bf06270 */
[----:B------:R-:W-:Y:S05]  /*02b0*/  @P0 BRA `(.L_x_6) ;  /* 0x0000001400300947 */ /* 0x000fea0003800000 */
[----:B------:R-:W-:Y:S01]  /*02c0*/  IADD3 R15, PT, PT, R9, UR10, -R0 ;  /* 0x0000000a090f7c10 */ /* 0x000fe2000fffe800 */
[----:B------:R-:W-:Y:S03]  /*02d0*/  BSSY.RECONVERGENT B0, `(.L_x_6) ;  /* 0x000014a000007945 */ /* 0x000fe60003800200 */
[----:B0-----:R-:W-:-:S04]  /*02e0*/  ISETP.GT.AND P0, PT, R15, UR11, PT ;  /* 0x0000000b0f007c0c */ /* 0x001fc8000bf04270 */
[----:B------:R-:W-:-:S13]  /*02f0*/  ISETP.GT.OR P0, PT, R15, UR9, !P0 ;  /* 0x000000090f007c0c */ /* 0x000fda000c704670 */
[----:B------:R-:W-:Y:S05]  /*0300*/  @P0 BRA `(.L_x_7) ;  /* 0x0000001400180947 */ /* 0x000fea0003800000 */
[----:B------:R-:W-:Y:S02]  /*0310*/  IMAD.IADD R11, R6, 0x1, R15 ;  /* 0x00000001060b7824 */ /* 0x000fe400078e020f */
[----:B------:R-:W-:Y:S02]  /*0320*/  IMAD.IADD R13, R7, 0x1, R0 ;  /* 0x00000001070d7824 */ /* 0x000fe400078e0200 */
[----:B--2---:R-:W-:-:S04]  /*0330*/  IMAD.WIDE R10, R11, 0x4, R4 ;  /* 0x000000040b0a7825 */ /* 0x004fc800078e0204 */
[----:B----4-:R-:W-:Y:S01]  /*0340*/  IMAD.WIDE R12, R13, 0x4, R2 ;  /* 0x000000040d0c7825 */ /* 0x010fe200078e0202 */
[----:B------:R-:W2:Y:S04]  /*0350*/  LDG.E R17, desc[UR6][R10.64] ;  /* 0x000000060a117981 */ /* 0x000ea8000c1e1900 */
[----:B------:R-:W2:Y:S01]  /*0360*/  LDG.E R16, desc[UR6][R12.64] ;  /* 0x000000060c107981 */ /* 0x000ea2000c1e1900 */
[----:B------:R-:W-:-:S05]  /*0370*/  VIADD R18, R15, 0xffffffff ;  /* 0xffffffff0f127836 */ /* 0x000fca0000000000 */
[----:B------:R-:W-:-:S04]  /*0380*/  ISETP.GT.AND P0, PT, R18, UR11, PT ;  /* 0x0000000b12007c0c */ /* 0x000fc8000bf04270 */
[----:B------:R-:W-:Y:S01]  /*0390*/  ISETP.GT.OR P0, PT, R18, UR9, !P0 ;  /* 0x0000000912007c0c */ /* 0x000fe2000c704670 */
[----:B------:R-:W-:-:S05]  /*03a0*/  VIADD R18, R0, 0x1 ;  /* 0x0000000100127836 */ /* 0x000fca0000000000 */
[----:B------:R-:W-:Y:S01]  /*03b0*/  ISETP.GE.OR P0, PT, R18, UR10, P0 ;  /* 0x0000000a12007c0c */ /* 0x000fe20008706670 */
[----:B--2---:R-:W-:-:S05]  /*03c0*/  FFMA R19, R17, R16, R8 ;  /* 0x0000001011137223 */ /* 0x004fca0000000008 */
[----:B------:R-:W-:-:S07]  /*03d0*/  MOV R8, R19 ;  /* 0x0000001300087202 */ /* 0x000fce0000000f00 */
[----:B------:R-:W-:Y:S05]  /*03e0*/  @P0 BRA `(.L_x_7) ;  /* 0x0000001000e00947 */ /* 0x000fea0003800000 */
[----:B------:R-:W2:Y:S04]  /*03f0*/  LDG.E R8, desc[UR6][R10.64+-0x4] ;  /* 0xfffffc060a087981 */ /* 0x000ea8000c1e1900 */
[----:B------:R-:W2:Y:S01]  /*0400*/  LDG.E R17, desc[UR6][R12.64+0x4] ;  /* 0x000004060c117981 */ /* 0x000ea2000c1e1900 */
[----:B------:R-:W-:-:S05]  /*0410*/  VIADD R16, R15, 0xfffffffe ;  /* 0xfffffffe0f107836 */ /* 0x000fca0000000000 */
[----:B------:R-:W-:-:S04]  /*0420*/  ISETP.GT.AND P0, PT, R16, UR11, PT ;  /* 0x0000000b10007c0c */ /* 0x000fc8000bf04270 */
[----:B------:R-:W-:Y:S01]  /*0430*/  ISETP.GT.OR P0, PT, R16, UR9, !P0 ;  /* 0x0000000910007c0c */ /* 0x000fe2000c704670 */
[----:B------:R-:W-:-:S05]  /*0440*/  VIADD R16, R0, 0x2 ;  /* 0x0000000200107836 */ /* 0x000fca0000000000 */
[----:B------:R-:W-:Y:S01]  /*0450*/  ISETP.GE.OR P0, PT, R16, UR10, P0 ;  /* 0x0000000a10007c0c */ /* 0x000fe20008706670 */
[----:B--2---:R-:W-:-:S04]  /*0460*/  FFMA R19, R8, R17, R19 ;  /* 0x0000001108137223 */ /* 0x004fc80000000013 */
[----:B------:R-:W-:-:S08]  /*0470*/  IMAD.MOV.U32 R8, RZ, RZ, R19 ;  /* 0x000000ffff087224 */ /* 0x000fd000078e0013 */
[----:B------:R-:W-:Y:S05]  /*0480*/  @P0 BRA `(.L_x_7) ;  /* 0x0000001000b80947 */ /* 0x000fea0003800000 */
[----:B------:R-:W2:Y:S04]  /*0490*/  LDG.E R8, desc[UR6][R10.64+-0x8] ;  /* 0xfffff8060a087981 */ /* 0x000ea8000c1e1900 */
[----:B------:R-:W2:Y:S01]  /*04a0*/  LDG.E R17, desc[UR6][R12.64+0x8] ;  /* 0x000008060c117981 */ /* 0x000ea2000c1e1900 */
[----:B------:R-:W-:-:S05]  /*04b0*/  VIADD R16, R15, 0xfffffffd ;  /* 0xfffffffd0f107836 */ /* 0x000fca0000000000 */
[----:B------:R-:W-:-:S04]  /*04c0*/  ISETP.GT.AND P0, PT, R16, UR11, PT ;  /* 0x0000000b10007c0c */ /* 0x000fc8000bf04270 */
[----:B------:R-:W-:Y:S02]  /*04d0*/  ISETP.GT.OR P0, PT, R16, UR9, !P0 ;  /* 0x0000000910007c0c */ /* 0x000fe4000c704670 */
[----:B------:R-:W-:-:S04]  /*04e0*/  IADD3 R16, PT, PT, R0, 0x3, RZ ;  /* 0x0000000300107810 */ /* 0x000fc80007ffe0ff */
        /* <DEDUP_REMOVED lines=16> */
[----:B------:R-:W-:-:S04]  /*05f0*/  IADD3 R16, PT, PT, R15, -0x5, RZ ;  /* 0xfffffffb0f107810 */ /* 0x000fc80007ffe0ff */
        /* <DEDUP_REMOVED lines=24> */
[----:B--2---:R-:W-:-:S12]  /*0780*/  FFMA R8, R8, R17, R19 ;  /* 0x0000001108087223 */ /* 0x004fd80000000013 */
[----:B------:R-:W-:Y:S05]  /*0790*/  @P0 BRA `(.L_x_7) ;  /* 0x0000000c00f40947 */ /* 0x000fea0003800000 */
[----:B------:R-:W2:Y:S04]  /*07a0*/  LDG.E R10, desc[UR6][R10.64+-0x1c] ;  /* 0xffffe4060a0a7981 */ /* 0x000ea8000c1e1900 */
[----:B------:R-:W2:Y:S01]  /*07b0*/  LDG.E R13, desc[UR6][R12.64+0x1c] ;  /* 0x00001c060c0d7981 */ /* 0x000ea2000c1e1900 */
[----:B------:R-:W-:-:S05]  /*07c0*/  VIADD R16, R0, 0x8 ;  /* 0x0000000800107836 */ /* 0x000fca0000000000 */
[----:B------:R-:W-:Y:S01]  /*07d0*/  ISETP.GE.AND P0, PT, R16, UR10, PT ;  /* 0x0000000a10007c0c */ /* 0x000fe2000bf06270 */
[----:B--2---:R-:W-:-:S04]  /*07e0*/  FFMA R19, R10, R13, R8 ;  /* 0x0000000d0a137223 */ /* 0x004fc80000000008 */
[----:B------:R-:W-:-:S08]  /*07f0*/  IMAD.MOV.U32 R8, RZ, RZ, R19 ;  /* 0x000000ffff087224 */ /* 0x000fd000078e0013 */
[----:B------:R-:W-:Y:S05]  /*0800*/  @P0 BRA `(.L_x_7) ;  /* 0x0000000c00d80947 */ /* 0x000fea0003800000 */
[----:B------:R-:W-:-:S04]  /*0810*/  IADD3 R15, PT, PT, R9, UR10, -R16 ;  /* 0x0000000a090f7c10 */ /* 0x000fc8000fffe810 */
[----:B------:R-:W-:-:S04]  /*0820*/  ISETP.GT.AND P0, PT, R15, UR11, PT ;  /* 0x0000000b0f007c0c */ /* 0x000fc8000bf04270 */
[----:B------:R-:W-:-:S13]  /*0830*/  ISETP.GT.OR P0, PT, R15, UR9, !P0 ;  /* 0x000000090f007c0c */ /* 0x000fda000c704670 */
[----:B------:R-:W-:Y:S05]  /*0840*/  @P0 BRA `(.L_x_7) ;  /* 0x0000000c00c80947 */ /* 0x000fea0003800000 */
[----:B------:R-:W-:Y:S01]  /*0850*/  IADD3 R11, PT, PT, R6, R15, RZ ;  /* 0x0000000f060b7210 */ /* 0x000fe20007ffe0ff */
[----:B------:R-:W-:-:S04]  /*0860*/  IMAD.IADD R13, R7, 0x1, R16 ;  /* 0x00000001070d7824 */ /* 0x000fc800078e0210 */
[----:B------:R-:W-:-:S04]  /*0870*/  IMAD.WIDE R10, R11, 0x4, R4 ;  /* 0x000000040b0a7825 */ /* 0x000fc800078e0204 */
[----:B------:R-:W-:Y:S01]  /*0880*/  IMAD.WIDE R12, R13, 0x4, R2 ;  /* 0x000000040d0c7825 */ /* 0x000fe200078e0202 */
        /* <DEDUP_REMOVED lines=227> */
[----:B------:R-:W-:Y:S01]  /*16c0*/  VIADD R15, R15, 0xfffffff9 ;  /* 0xfffffff90f0f7836 */ /* 0x000fe20000000000 */
[----:B------:R-:W-:-:S04]  /*16d0*/  IADD3 R0, PT, PT, R0, 0x1f, RZ ;  /* 0x0000001f00007810 */ /* 0x000fc80007ffe0ff */
[----:B------:R-:W-:-:S04]  /*16e0*/  ISETP.GT.AND P0, PT, R15, UR11, PT ;  /* 0x0000000b0f007c0c */ /* 0x000fc8000bf04270 */
[----:B------:R-:W-:Y:S02]  /*16f0*/  ISETP.GT.OR P0, PT, R15, UR9, !P0 ;  /* 0x000000090f007c0c */ /* 0x000fe4000c704670 */
[----:B------:R-:W2:Y:S02]  /*1700*/  LDG.E R15, desc[UR6][R12.64+0x18] ;  /* 0x000018060c0f7981 */ /* 0x000ea4000c1e1900 */
[----:B------:R-:W-:Y:S02]  /*1710*/  ISETP.GE.OR P0, PT, R0, UR10, P0 ;  /* 0x0000000a00007c0c */ /* 0x000fe40008706670 */
[----:B------:R-:W2:Y:S11]  /*1720*/  LDG.E R0, desc[UR6][R10.64+-0x18] ;  /* 0xffffe8060a007981 */ /* 0x000eb6000c1e1900 */
[----:B------:R-:W3:Y:S04]  /*1730*/  @!P0 LDG.E R16, desc[UR6][R10.64+-0x1c] ;  /* 0xffffe4060a108981 */ /* 0x000ee8000c1e1900 */
[----:B------:R-:W3:Y:S01]  /*1740*/  @!P0 LDG.E R17, desc[UR6][R12.64+0x1c] ;  /* 0x00001c060c118981 */ /* 0x000ee2000c1e1900 */
[----:B--2---:R-:W-:-:S04]  /*1750*/  FFMA R8, R0, R15, R8 ;  /* 0x0000000f00087223 */ /* 0x004fc80000000008 */
[----:B---3--:R-:W-:-:S07]  /*1760*/  @!P0 FFMA R8, R16, R17, R8 ;  /* 0x0000001110088223 */ /* 0x008fce0000000008 */
.L_x_7:
[----:B------:R-:W-:Y:S05]  /*1770*/  BSYNC.RECONVERGENT B0 ;  /* 0x0000000000007941 */ /* 0x000fea0003800200 */
.L_x_6:
[----:B------:R-:W-:-:S05]  /*1780*/  VIADD R14, R14, 0x1 ;  /* 0x000000010e0e7836 */ /* 0x000fca0000000000 */
[----:B------:R-:W-:-:S13]  /*1790*/  ISETP.NE.AND P0, PT, R14, UR4, PT ;  /* 0x000000040e007c0c */ /* 0x000fda000bf05270 */
[----:B------:R-:W-:Y:S05]  /*17a0*/  @P0 BRA `(.L_x_8) ;  /* 0xffffffe800b80947 */ /* 0x000fea000383ffff */
.L_x_5:
[----:B----4-:R-:W1:Y:S01]  /*17b0*/  LDC.64 R2, c[0x0][0x3a8] ;  /* 0x0000ea00ff027b82 */ /* 0x010e620000000a00 */
[----:B------:R-:W-:-:S04]  /*17c0*/  IMAD.IADD R7, R9, 0x1, R7 ;  /* 0x0000000109077824 */ /* 0x000fc800078e0207 */
[----:B-1----:R-:W-:-:S05]  /*17d0*/  IMAD.WIDE R2, R7, 0x4, R2 ;  /* 0x0000000407027825 */ /* 0x002fca00078e0202 */
[----:B0-----:R-:W-:Y:S01]  /*17e0*/  STG.E desc[UR6][R2.64], R8 ;  /* 0x0000000802007986 */ /* 0x001fe2000c101906 */
[----:B------:R-:W-:Y:S05]  /*17f0*/  EXIT ;  /* 0x000000000000794d */ /* 0x000fea0003800000 */
.L_x_9:
        /* <DEDUP_REMOVED lines=16> */
.L_x_11:


//--------------------- .nv.shared.reserved.0     --------------------------
	.section	.nv.shared.reserved.0,"aw",@nobits
	.weak		__nv_reservedSMEM_offset_0_alias
	.size		__nv_reservedSMEM_offset_0_alias, 0, 64
	.other		__nv_reservedSMEM_offset_0_alias,@"STO_CUDA_RESERVED_SHARED STV_DEFAULT"
__nv_reservedSMEM_offset_0_alias:
	.zero		0
	.zero		64


//--------------------- .nv.constant0._Z15backward_kernelIfEviiiiiPKT_S2_S2_PS0_S3_ --------------------------
	.section	.nv.constant0._Z15backward_kernelIfEviiiiiPKT_S2_S2_PS0_S3_,"a",@progbits
	.sectionflags	@""
	.align	4
.nv.constant0._Z15backward_kernelIfEviiiiiPKT_S2_S2_PS0_S3_:
	.zero		960


//--------------------- .nv.constant0._Z14forward_kernelIfEviiiiiPKT_S2_PS0_ --------------------------
	.section	.nv.constant0._Z14forward_kernelIfEviiiiiPKT_S2_PS0_,"a",@progbits
	.sectionflags	@""
	.align	4
.nv.constant0._Z14forward_kernelIfEviiiiiPKT_S2_PS0_:
	.zero		944


//--------------------- SYMBOLS --------------------------

	.type		.nv.reservedSmem.offset0,@object
	.size		.nv.reservedSmem.offset0,0x4
